//
// Generated by NVIDIA NVVM Compiler
//
// Compiler Build ID: CL-36424714
// Cuda compilation tools, release 13.0, V13.0.88
// Based on NVVM 20.0.0
//

.version 9.0
.target sm_100
.address_size 64

	// .globl	_Z10scoreReadsPPcPiiPfS2_
.const .align 4 .b8 mapping[80] = {0, 0, 0, 0, 255, 255, 255, 255, 255, 255, 255, 255, 255, 255, 255, 255, 255, 255, 255, 255, 255, 255, 255, 255, 255, 255, 255, 255, 255, 255, 255, 255, 255, 255, 255, 255, 255, 255, 255, 255, 255, 255, 255, 255, 255, 255, 255, 255, 255, 255, 255, 255, 255, 255, 255, 255, 255, 255, 255, 255, 255, 255, 255, 255, 255, 255, 255, 255, 255, 255, 255, 255, 255, 255, 255, 255, 255, 255, 255, 255};
.extern .shared .align 16 .b8 kmer_scores[];

.visible .entry _Z10scoreReadsPPcPiiPfS2_(
	.param .u64 .ptr .align 1 _Z10scoreReadsPPcPiiPfS2__param_0,
	.param .u64 .ptr .align 1 _Z10scoreReadsPPcPiiPfS2__param_1,
	.param .u32 _Z10scoreReadsPPcPiiPfS2__param_2,
	.param .u64 .ptr .align 1 _Z10scoreReadsPPcPiiPfS2__param_3,
	.param .u64 .ptr .align 1 _Z10scoreReadsPPcPiiPfS2__param_4
)
{
	.reg .pred 	%p<15>;
	.reg .b16 	%rs<2>;
	.reg .b32 	%r<186>;
	.reg .b32 	%f<9>;
	.reg .b64 	%rd<102>;

	ld.param.u64 	%rd13, [_Z10scoreReadsPPcPiiPfS2__param_0];
	ld.param.u64 	%rd10, [_Z10scoreReadsPPcPiiPfS2__param_1];
	ld.param.u32 	%r43, [_Z10scoreReadsPPcPiiPfS2__param_2];
	ld.param.u64 	%rd11, [_Z10scoreReadsPPcPiiPfS2__param_3];
	ld.param.u64 	%rd12, [_Z10scoreReadsPPcPiiPfS2__param_4];
	cvta.to.global.u64 	%rd1, %rd13;
	mov.u32 	%r1, %ctaid.x;
	mov.u32 	%r2, %tid.x;
	mul.lo.s32 	%r173, %r43, %r2;
	setp.gt.s32 	%p1, %r43, 0;
	@%p1 bra 	$L__BB0_17;
	mul.wide.u32 	%rd14, %r1, 8;
	add.s64 	%rd15, %rd1, %rd14;
	ld.global.u64 	%rd100, [%rd15];
$L__BB0_2:
	cvta.to.global.u64 	%rd6, %rd100;
	setp.ge.s32 	%p4, %r173, %r43;
	mov.b64 	%rd101, 0;
	@%p4 bra 	$L__BB0_16;
	sub.s32 	%r46, 1, %r2;
	mul.lo.s32 	%r7, %r43, %r46;
	add.s32 	%r47, %r7, -1;
	and.b32  	%r8, %r7, 15;
	setp.lt.u32 	%p5, %r47, 15;
	mov.b32 	%r184, 0;
	@%p5 bra 	$L__BB0_6;
	and.b32  	%r49, %r7, -16;
	neg.s32 	%r169, %r49;
	add.s64 	%rd7, %rd6, 7;
	mov.b32 	%r184, 0;
	mov.u64 	%rd24, mapping;
$L__BB0_5:
	.pragma "nounroll";
	cvt.s64.s32 	%rd21, %r173;
	add.s64 	%rd22, %rd7, %rd21;
	ld.global.s8 	%r50, [%rd22+-7];
	mul.wide.s32 	%rd23, %r50, 4;
	add.s64 	%rd25, %rd24, %rd23;
	ld.const.u32 	%r51, [%rd25+-260];
	shl.b32 	%r52, %r184, 4;
	shl.b32 	%r53, %r51, 2;
	add.s32 	%r54, %r52, %r53;
	ld.global.s8 	%r55, [%rd22+-6];
	mul.wide.s32 	%rd26, %r55, 4;
	add.s64 	%rd27, %rd24, %rd26;
	ld.const.u32 	%r56, [%rd27+-260];
	add.s32 	%r57, %r54, %r56;
	ld.global.s8 	%r58, [%rd22+-5];
	mul.wide.s32 	%rd28, %r58, 4;
	add.s64 	%rd29, %rd24, %rd28;
	ld.const.u32 	%r59, [%rd29+-260];
	shl.b32 	%r60, %r57, 4;
	shl.b32 	%r61, %r59, 2;
	add.s32 	%r62, %r60, %r61;
	ld.global.s8 	%r63, [%rd22+-4];
	mul.wide.s32 	%rd30, %r63, 4;
	add.s64 	%rd31, %rd24, %rd30;
	ld.const.u32 	%r64, [%rd31+-260];
	add.s32 	%r65, %r62, %r64;
	ld.global.s8 	%r66, [%rd22+-3];
	mul.wide.s32 	%rd32, %r66, 4;
	add.s64 	%rd33, %rd24, %rd32;
	ld.const.u32 	%r67, [%rd33+-260];
	shl.b32 	%r68, %r65, 4;
	shl.b32 	%r69, %r67, 2;
	add.s32 	%r70, %r68, %r69;
	ld.global.s8 	%r71, [%rd22+-2];
	mul.wide.s32 	%rd34, %r71, 4;
	add.s64 	%rd35, %rd24, %rd34;
	ld.const.u32 	%r72, [%rd35+-260];
	add.s32 	%r73, %r70, %r72;
	ld.global.s8 	%r74, [%rd22+-1];
	mul.wide.s32 	%rd36, %r74, 4;
	add.s64 	%rd37, %rd24, %rd36;
	ld.const.u32 	%r75, [%rd37+-260];
	shl.b32 	%r76, %r73, 4;
	shl.b32 	%r77, %r75, 2;
	add.s32 	%r78, %r76, %r77;
	ld.global.s8 	%r79, [%rd22];
	mul.wide.s32 	%rd38, %r79, 4;
	add.s64 	%rd39, %rd24, %rd38;
	ld.const.u32 	%r80, [%rd39+-260];
	add.s32 	%r81, %r78, %r80;
	ld.global.s8 	%r82, [%rd22+1];
	mul.wide.s32 	%rd40, %r82, 4;
	add.s64 	%rd41, %rd24, %rd40;
	ld.const.u32 	%r83, [%rd41+-260];
	shl.b32 	%r84, %r81, 4;
	shl.b32 	%r85, %r83, 2;
	add.s32 	%r86, %r84, %r85;
	ld.global.s8 	%r87, [%rd22+2];
	mul.wide.s32 	%rd42, %r87, 4;
	add.s64 	%rd43, %rd24, %rd42;
	ld.const.u32 	%r88, [%rd43+-260];
	add.s32 	%r89, %r86, %r88;
	ld.global.s8 	%r90, [%rd22+3];
	mul.wide.s32 	%rd44, %r90, 4;
	add.s64 	%rd45, %rd24, %rd44;
	ld.const.u32 	%r91, [%rd45+-260];
	shl.b32 	%r92, %r89, 4;
	shl.b32 	%r93, %r91, 2;
	add.s32 	%r94, %r92, %r93;
	ld.global.s8 	%r95, [%rd22+4];
	mul.wide.s32 	%rd46, %r95, 4;
	add.s64 	%rd47, %rd24, %rd46;
	ld.const.u32 	%r96, [%rd47+-260];
	add.s32 	%r97, %r94, %r96;
	ld.global.s8 	%r98, [%rd22+5];
	mul.wide.s32 	%rd48, %r98, 4;
	add.s64 	%rd49, %rd24, %rd48;
	ld.const.u32 	%r99, [%rd49+-260];
	shl.b32 	%r100, %r97, 4;
	shl.b32 	%r101, %r99, 2;
	add.s32 	%r102, %r100, %r101;
	ld.global.s8 	%r103, [%rd22+6];
	mul.wide.s32 	%rd50, %r103, 4;
	add.s64 	%rd51, %rd24, %rd50;
	ld.const.u32 	%r104, [%rd51+-260];
	add.s32 	%r105, %r102, %r104;
	ld.global.s8 	%r106, [%rd22+7];
	mul.wide.s32 	%rd52, %r106, 4;
	add.s64 	%rd53, %rd24, %rd52;
	ld.const.u32 	%r107, [%rd53+-260];
	shl.b32 	%r108, %r105, 4;
	shl.b32 	%r109, %r107, 2;
	add.s32 	%r110, %r108, %r109;
	ld.global.s8 	%r111, [%rd22+8];
	mul.wide.s32 	%rd54, %r111, 4;
	add.s64 	%rd55, %rd24, %rd54;
	ld.const.u32 	%r112, [%rd55+-260];
	add.s32 	%r184, %r110, %r112;
	add.s32 	%r173, %r173, 16;
	add.s32 	%r169, %r169, 16;
	setp.ne.s32 	%p6, %r169, 0;
	@%p6 bra 	$L__BB0_5;
$L__BB0_6:
	setp.eq.s32 	%p7, %r8, 0;
	@%p7 bra 	$L__BB0_15;
	and.b32  	%r19, %r7, 7;
	setp.lt.u32 	%p8, %r8, 8;
	@%p8 bra 	$L__BB0_9;
	cvt.s64.s32 	%rd56, %r173;
	add.s64 	%rd57, %rd6, %rd56;
	ld.global.s8 	%r114, [%rd57];
	mul.wide.s32 	%rd58, %r114, 4;
	mov.u64 	%rd59, mapping;
	add.s64 	%rd60, %rd59, %rd58;
	ld.const.u32 	%r115, [%rd60+-260];
	shl.b32 	%r116, %r184, 4;
	shl.b32 	%r117, %r115, 2;
	add.s32 	%r118, %r116, %r117;
	ld.global.s8 	%r119, [%rd57+1];
	mul.wide.s32 	%rd61, %r119, 4;
	add.s64 	%rd62, %rd59, %rd61;
	ld.const.u32 	%r120, [%rd62+-260];
	add.s32 	%r121, %r118, %r120;
	ld.global.s8 	%r122, [%rd57+2];
	mul.wide.s32 	%rd63, %r122, 4;
	add.s64 	%rd64, %rd59, %rd63;
	ld.const.u32 	%r123, [%rd64+-260];
	shl.b32 	%r124, %r121, 4;
	shl.b32 	%r125, %r123, 2;
	add.s32 	%r126, %r124, %r125;
	ld.global.s8 	%r127, [%rd57+3];
	mul.wide.s32 	%rd65, %r127, 4;
	add.s64 	%rd66, %rd59, %rd65;
	ld.const.u32 	%r128, [%rd66+-260];
	add.s32 	%r129, %r126, %r128;
	ld.global.s8 	%r130, [%rd57+4];
	mul.wide.s32 	%rd67, %r130, 4;
	add.s64 	%rd68, %rd59, %rd67;
	ld.const.u32 	%r131, [%rd68+-260];
	shl.b32 	%r132, %r129, 4;
	shl.b32 	%r133, %r131, 2;
	add.s32 	%r134, %r132, %r133;
	ld.global.s8 	%r135, [%rd57+5];
	mul.wide.s32 	%rd69, %r135, 4;
	add.s64 	%rd70, %rd59, %rd69;
	ld.const.u32 	%r136, [%rd70+-260];
	add.s32 	%r137, %r134, %r136;
	ld.global.s8 	%r138, [%rd57+6];
	mul.wide.s32 	%rd71, %r138, 4;
	add.s64 	%rd72, %rd59, %rd71;
	ld.const.u32 	%r139, [%rd72+-260];
	shl.b32 	%r140, %r137, 4;
	shl.b32 	%r141, %r139, 2;
	add.s32 	%r142, %r140, %r141;
	ld.global.s8 	%r143, [%rd57+7];
	mul.wide.s32 	%rd73, %r143, 4;
	add.s64 	%rd74, %rd59, %rd73;
	ld.const.u32 	%r144, [%rd74+-260];
	add.s32 	%r184, %r142, %r144;
	add.s32 	%r173, %r173, 8;
$L__BB0_9:
	setp.eq.s32 	%p9, %r19, 0;
	@%p9 bra 	$L__BB0_15;
	and.b32  	%r25, %r7, 3;
	setp.lt.u32 	%p10, %r19, 4;
	@%p10 bra 	$L__BB0_12;
	cvt.s64.s32 	%rd75, %r173;
	add.s64 	%rd76, %rd6, %rd75;
	ld.global.s8 	%r146, [%rd76];
	mul.wide.s32 	%rd77, %r146, 4;
	mov.u64 	%rd78, mapping;
	add.s64 	%rd79, %rd78, %rd77;
	ld.const.u32 	%r147, [%rd79+-260];
	shl.b32 	%r148, %r184, 4;
	shl.b32 	%r149, %r147, 2;
	add.s32 	%r150, %r148, %r149;
	ld.global.s8 	%r151, [%rd76+1];
	mul.wide.s32 	%rd80, %r151, 4;
	add.s64 	%rd81, %rd78, %rd80;
	ld.const.u32 	%r152, [%rd81+-260];
	add.s32 	%r153, %r150, %r152;
	ld.global.s8 	%r154, [%rd76+2];
	mul.wide.s32 	%rd82, %r154, 4;
	add.s64 	%rd83, %rd78, %rd82;
	ld.const.u32 	%r155, [%rd83+-260];
	shl.b32 	%r156, %r153, 4;
	shl.b32 	%r157, %r155, 2;
	add.s32 	%r158, %r156, %r157;
	ld.global.s8 	%r159, [%rd76+3];
	mul.wide.s32 	%rd84, %r159, 4;
	add.s64 	%rd85, %rd78, %rd84;
	ld.const.u32 	%r160, [%rd85+-260];
	add.s32 	%r184, %r158, %r160;
	add.s32 	%r173, %r173, 4;
$L__BB0_12:
	setp.eq.s32 	%p11, %r25, 0;
	@%p11 bra 	$L__BB0_15;
	neg.s32 	%r181, %r25;
	mov.u64 	%rd89, mapping;
$L__BB0_14:
	.pragma "nounroll";
	cvt.s64.s32 	%rd86, %r173;
	add.s64 	%rd87, %rd6, %rd86;
	shl.b32 	%r161, %r184, 2;
	ld.global.s8 	%r162, [%rd87];
	mul.wide.s32 	%rd88, %r162, 4;
	add.s64 	%rd90, %rd89, %rd88;
	ld.const.u32 	%r163, [%rd90+-260];
	add.s32 	%r184, %r161, %r163;
	add.s32 	%r173, %r173, 1;
	add.s32 	%r181, %r181, 1;
	setp.ne.s32 	%p12, %r181, 0;
	@%p12 bra 	$L__BB0_14;
$L__BB0_15:
	cvt.s64.s32 	%rd101, %r184;
$L__BB0_16:
	cvta.to.global.u64 	%rd91, %rd11;
	shl.b64 	%rd92, %rd101, 2;
	add.s64 	%rd93, %rd91, %rd92;
	ld.global.f32 	%f8, [%rd93];
	bra.uni 	$L__BB0_20;
$L__BB0_17:
	mul.wide.u32 	%rd16, %r1, 8;
	add.s64 	%rd17, %rd1, %rd16;
	ld.global.u64 	%rd100, [%rd17];
	cvta.to.global.u64 	%rd4, %rd100;
	add.s32 	%r4, %r173, %r43;
	mov.u32 	%r168, %r173;
	bra.uni 	$L__BB0_19;
$L__BB0_18:
	add.s32 	%r168, %r168, 1;
	setp.ge.s32 	%p3, %r168, %r4;
	@%p3 bra 	$L__BB0_2;
$L__BB0_19:
	cvt.u64.u32 	%rd18, %r168;
	add.s64 	%rd19, %rd4, %rd18;
	ld.global.u8 	%rs1, [%rd19];
	setp.eq.s16 	%p2, %rs1, 78;
	mov.f32 	%f8, 0f00000000;
	@%p2 bra 	$L__BB0_20;
	bra.uni 	$L__BB0_18;
$L__BB0_20:
	shl.b32 	%r164, %r2, 2;
	mov.u32 	%r165, kmer_scores;
	add.s32 	%r39, %r165, %r164;
	st.shared.f32 	[%r39], %f8;
	bar.sync 	0;
	cvta.to.global.u64 	%rd94, %rd10;
	mul.wide.u32 	%rd95, %r1, 4;
	add.s64 	%rd96, %rd94, %rd95;
	ld.global.u32 	%r185, [%rd96];
	setp.lt.s32 	%p13, %r185, 2;
	@%p13 bra 	$L__BB0_22;
$L__BB0_21:
	shr.u32 	%r42, %r185, 1;
	ld.shared.f32 	%f4, [%r39];
	shl.b32 	%r166, %r42, 2;
	add.s32 	%r167, %r39, %r166;
	ld.shared.f32 	%f5, [%r167];
	add.f32 	%f6, %f4, %f5;
	st.shared.f32 	[%r39], %f6;
	bar.sync 	0;
	setp.gt.u32 	%p14, %r185, 3;
	mov.u32 	%r185, %r42;
	@%p14 bra 	$L__BB0_21;
$L__BB0_22:
	cvta.to.global.u64 	%rd97, %rd12;
	ld.shared.f32 	%f7, [kmer_scores];
	add.s64 	%rd99, %rd97, %rd95;
	st.global.f32 	[%rd99], %f7;
	ret;

}


// ===== COMPILED SASS (sm_100) =====

	.target	sm_100

	.elftype	@"ET_EXEC"


//--------------------- .note.nv.tkinfo           --------------------------
	.section	.note.nv.tkinfo,"",@"SHT_NOTE"
	.sectionflags	@"SHF_NOTE_NV_TKINFO"
	.tkinfo
        /*0018*/ 	.word	0x00000002
        /*0030*/ 	.string	""
        /*0030*/ 	.string	"ptxas"
        /*0030*/ 	.string	"Cuda compilation tools, release 13.0, V13.0.88"
        /*0030*/ 	.string	"Build cuda_13.0.r13.0/compiler.36424714_0"
        /*0030*/ 	.string	"-arch sm_100 -m 64 "



//--------------------- .note.nv.cuinfo           --------------------------
	.section	.note.nv.cuinfo,"",@"SHT_NOTE"
	.sectionflags	@"SHF_NOTE_NV_CUINFO"
        /*0018*/ 	.short	0x0002
        /*001a*/ 	.short	0x0064
        /*001c*/ 	.short	0x0082
	.zero		2


//--------------------- .nv.info                  --------------------------
	.section	.nv.info,"",@"SHT_CUDA_INFO"
	.align	4


	//----- nvinfo : EIATTR_REGCOUNT
	.align		4
        /*0000*/ 	.byte	0x04, 0x2f
        /*0002*/ 	.short	(.L_2 - .L_1)
	.align		4
.L_1:
        /*0004*/ 	.word	index@(_Z10scoreReadsPPcPiiPfS2_)
        /*0008*/ 	.word	0x00000020


	//----- nvinfo : EIATTR_FRAME_SIZE
	.align		4
.L_2:
        /*000c*/ 	.byte	0x04, 0x11
        /*000e*/ 	.short	(.L_4 - .L_3)
	.align		4
.L_3:
        /*0010*/ 	.word	index@(_Z10scoreReadsPPcPiiPfS2_)
        /*0014*/ 	.word	0x00000000


	//----- nvinfo : EIATTR_MIN_STACK_SIZE
	.align		4
.L_4:
        /*0018*/ 	.byte	0x04, 0x12
        /*001a*/ 	.short	(.L_6 - .L_5)
	.align		4
.L_5:
        /*001c*/ 	.word	index@(_Z10scoreReadsPPcPiiPfS2_)
        /*0020*/ 	.word	0x00000000
.L_6:


//--------------------- .nv.compat                --------------------------
	.section	.nv.compat,"",@"SHT_CUDA_COMPAT_INFO"
	.align	4
        /*0000*/ 	.byte	0x02, 0x09, 0x00, 0x00, 0x02, 0x02, 0x01, 0x00, 0x02, 0x05, 0x05, 0x00, 0x03, 0x07, 0x01, 0x01
        /*0010*/ 	.byte	0x02, 0x03, 0x00, 0x00, 0x02, 0x06, 0x01, 0x00, 0x04, 0x0b, 0x08, 0x00, 0x09, 0x00, 0x00, 0x00
        /*0020*/ 	.byte	0x00, 0x00, 0x00, 0x00


//--------------------- .nv.info._Z10scoreReadsPPcPiiPfS2_ --------------------------
	.section	.nv.info._Z10scoreReadsPPcPiiPfS2_,"",@"SHT_CUDA_INFO"
	.sectionflags	@""
	.align	4


	//----- nvinfo : EIATTR_CUDA_API_VERSION
	.align		4
        /*0000*/ 	.byte	0x04, 0x37
        /*0002*/ 	.short	(.L_8 - .L_7)
.L_7:
        /*0004*/ 	.word	0x00000082


	//----- nvinfo : EIATTR_KPARAM_INFO
	.align		4
.L_8:
        /*0008*/ 	.byte	0x04, 0x17
        /*000a*/ 	.short	(.L_10 - .L_9)
.L_9:
        /*000c*/ 	.word	0x00000000
        /*0010*/ 	.short	0x0004
        /*0012*/ 	.short	0x0020
        /*0014*/ 	.byte	0x00, 0xf5, 0x21, 0x00


	//----- nvinfo : EIATTR_KPARAM_INFO
	.align		4
.L_10:
        /*0018*/ 	.byte	0x04, 0x17
        /*001a*/ 	.short	(.L_12 - .L_11)
.L_11:
        /*001c*/ 	.word	0x00000000
        /*0020*/ 	.short	0x0003
        /*0022*/ 	.short	0x0018
        /*0024*/ 	.byte	0x00, 0xf5, 0x21, 0x00


	//----- nvinfo : EIATTR_KPARAM_INFO
	.align		4
.L_12:
        /*0028*/ 	.byte	0x04, 0x17
        /*002a*/ 	.short	(.L_14 - .L_13)
.L_13:
        /*002c*/ 	.word	0x00000000
        /*0030*/ 	.short	0x0002
        /*0032*/ 	.short	0x0010
        /*0034*/ 	.byte	0x00, 0xf0, 0x11, 0x00


	//----- nvinfo : EIATTR_KPARAM_INFO
	.align		4
.L_14:
        /*0038*/ 	.byte	0x04, 0x17
        /*003a*/ 	.short	(.L_16 - .L_15)
.L_15:
        /*003c*/ 	.word	0x00000000
        /*0040*/ 	.short	0x0001
        /*0042*/ 	.short	0x0008
        /*0044*/ 	.byte	0x00, 0xf5, 0x21, 0x00


	//----- nvinfo : EIATTR_KPARAM_INFO
	.align		4
.L_16:
        /*0048*/ 	.byte	0x04, 0x17
        /*004a*/ 	.short	(.L_18 - .L_17)
.L_17:
        /*004c*/ 	.word	0x00000000
        /*0050*/ 	.short	0x0000
        /*0052*/ 	.short	0x0000
        /*0054*/ 	.byte	0x00, 0xf5, 0x21, 0x00


	//----- nvinfo : EIATTR_SPARSE_MMA_MASK
	.align		4
.L_18:
        /*0058*/ 	.byte	0x03, 0x50
        /*005a*/ 	.short	0x0000


	//----- nvinfo : EIATTR_MAXREG_COUNT
	.align		4
        /*005c*/ 	.byte	0x03, 0x1b
        /*005e*/ 	.short	0x00ff


	//----- nvinfo : EIATTR_NUM_BARRIERS
	.align		4
        /*0060*/ 	.byte	0x02, 0x4c
        /*0062*/ 	.byte	0x01
	.zero		1


	//----- nvinfo : EIATTR_MERCURY_ISA_VERSION
	.align		4
        /*0064*/ 	.byte	0x03, 0x5f
        /*0066*/ 	.short	0x0101


	//----- nvinfo : EIATTR_VRC_CTA_INIT_COUNT
	.align		4
        /*0068*/ 	.byte	0x02, 0x4a
	.zero		1
	.zero		1


	//----- nvinfo : EIATTR_EXIT_INSTR_OFFSETS
	.align		4
        /*006c*/ 	.byte	0x04, 0x1c
        /*006e*/ 	.short	(.L_20 - .L_19)


	//   ....[0]....
.L_19:
        /*0070*/ 	.word	0x00000e90


	//----- nvinfo : EIATTR_CRS_STACK_SIZE
	.align		4
.L_20:
        /*0074*/ 	.byte	0x04, 0x1e
        /*0076*/ 	.short	(.L_22 - .L_21)
.L_21:
        /*0078*/ 	.word	0x00000000


	//----- nvinfo : EIATTR_CBANK_PARAM_SIZE
	.align		4
.L_22:
        /*007c*/ 	.byte	0x03, 0x19
        /*007e*/ 	.short	0x0028


	//----- nvinfo : EIATTR_PARAM_CBANK
	.align		4
        /*0080*/ 	.byte	0x04, 0x0a
        /*0082*/ 	.short	(.L_24 - .L_23)
	.align		4
.L_23:
        /*0084*/ 	.word	index@(.nv.constant0._Z10scoreReadsPPcPiiPfS2_)
        /*0088*/ 	.short	0x0380
        /*008a*/ 	.short	0x0028


	//----- nvinfo : EIATTR_SW_WAR
	.align		4
.L_24:
        /*008c*/ 	.byte	0x04, 0x36
        /*008e*/ 	.short	(.L_26 - .L_25)
.L_25:
        /*0090*/ 	.word	0x00000008
.L_26:


//--------------------- .nv.callgraph             --------------------------
	.section	.nv.callgraph,"",@"SHT_CUDA_CALLGRAPH"
	.align	4
	.sectionentsize	8
	.align		4
        /*0000*/ 	.word	0x00000000
	.align		4
        /*0004*/ 	.word	0xffffffff
	.align		4
        /*0008*/ 	.word	0x00000000
	.align		4
        /*000c*/ 	.word	0xfffffffe
	.align		4
        /*0010*/ 	.word	0x00000000
	.align		4
        /*0014*/ 	.word	0xfffffffd
	.align		4
        /*0018*/ 	.word	0x00000000
	.align		4
        /*001c*/ 	.word	0xfffffffc


//--------------------- .nv.constant3             --------------------------
	.section	.nv.constant3,"a",@progbits
	.align	4
.nv.constant3:
	.type		mapping,@object
	.size		mapping,(.L_0 - mapping)
mapping:
        /*0000*/ 	.byte	0x00, 0x00, 0x00, 0x00, 0xff, 0xff, 0xff, 0xff, 0xff, 0xff, 0xff, 0xff, 0xff, 0xff, 0xff, 0xff
        /*0010*/ 	.byte	0xff, 0xff, 0xff, 0xff, 0xff, 0xff, 0xff, 0xff, 0xff, 0xff, 0xff, 0xff, 0xff, 0xff, 0xff, 0xff
        /*0020*/ 	.byte	0xff, 0xff, 0xff, 0xff, 0xff, 0xff, 0xff, 0xff, 0xff, 0xff, 0xff, 0xff, 0xff, 0xff, 0xff, 0xff
        /*0030*/ 	.byte	0xff, 0xff, 0xff, 0xff, 0xff, 0xff, 0xff, 0xff, 0xff, 0xff, 0xff, 0xff, 0xff, 0xff, 0xff, 0xff
        /*0040*/ 	.byte	0xff, 0xff, 0xff, 0xff, 0xff, 0xff, 0xff, 0xff, 0xff, 0xff, 0xff, 0xff, 0xff, 0xff, 0xff, 0xff
.L_0:


//--------------------- .text._Z10scoreReadsPPcPiiPfS2_ --------------------------
	.section	.text._Z10scoreReadsPPcPiiPfS2_,"ax",@progbits
	.align	128
        .global         _Z10scoreReadsPPcPiiPfS2_
        .type           _Z10scoreReadsPPcPiiPfS2_,@function
        .size           _Z10scoreReadsPPcPiiPfS2_,(.L_x_20 - _Z10scoreReadsPPcPiiPfS2_)
        .other          _Z10scoreReadsPPcPiiPfS2_,@"STO_CUDA_ENTRY STV_DEFAULT"
_Z10scoreReadsPPcPiiPfS2_:
.text._Z10scoreReadsPPcPiiPfS2_:
[----:B------:R-:W-:Y:S01]  /*0000*/  LDC R1, c[0x0][0x37c] ;  /* 0x0000df00ff017b82 */ /* 0x000fe20000000800 */
[----:B------:R-:W0:Y:S01]  /*0010*/  S2R R0, SR_TID.X ;  /* 0x0000000000007919 */ /* 0x000e220000002100 */
[----:B------:R-:W1:Y:S01]  /*0020*/  LDCU UR4, c[0x0][0x390] ;  /* 0x00007200ff0477ac */ /* 0x000e620008000800 */
[----:B------:R-:W-:Y:S01]  /*0030*/  BSSY.RECONVERGENT B1, `(.L_x_0) ;  /* 0x00000cc000017945 */ /* 0x000fe20003800200 */
[----:B------:R-:W2:Y:S01]  /*0040*/  S2R R6, SR_CTAID.X ;  /* 0x0000000000067919 */ /* 0x000ea20000002500 */
[----:B------:R-:W3:Y:S01]  /*0050*/  LDCU.64 UR6, c[0x0][0x358] ;  /* 0x00006b00ff0677ac */ /* 0x000ee20008000a00 */
[----:B-1----:R-:W-:Y:S02]  /*0060*/  UISETP.GT.AND UP0, UPT, UR4, URZ, UPT ;  /* 0x000000ff0400728c */ /* 0x002fe4000bf04270 */
[----:B0-----:R-:W-:-:S07]  /*0070*/  IMAD R9, R0, UR4, RZ ;  /* 0x0000000400097c24 */ /* 0x001fce000f8e02ff */
[----:B---3--:R-:W-:Y:S05]  /*0080*/  BRA.U UP0, `(.L_x_1) ;  /* 0x0000000100107547 */ /* 0x008fea000b800000 */
[----:B------:R-:W2:Y:S02]  /*0090*/  LDC.64 R2, c[0x0][0x380] ;  /* 0x0000e000ff027b82 */ /* 0x000ea40000000a00 */
[----:B--2---:R-:W-:-:S06]  /*00a0*/  IMAD.WIDE.U32 R2, R6, 0x8, R2 ;  /* 0x0000000806027825 */ /* 0x004fcc00078e0002 */
[----:B------:R-:W5:Y:S01]  /*00b0*/  LDG.E.64 R2, desc[UR6][R2.64] ;  /* 0x0000000602027981 */ /* 0x000f62000c1e1b00 */
[----:B------:R-:W-:Y:S05]  /*00c0*/  BRA `(.L_x_2) ;  /* 0x0000000000387947 */ /* 0x000fea0003800000 */
.L_x_1:
[----:B------:R-:W2:Y:S02]  /*00d0*/  LDC.64 R2, c[0x0][0x380] ;  /* 0x0000e000ff027b82 */ /* 0x000ea40000000a00 */
[----:B--2---:R-:W-:-:S05]  /*00e0*/  IMAD.WIDE.U32 R4, R6, 0x8, R2 ;  /* 0x0000000806047825 */ /* 0x004fca00078e0002 */
[----:B------:R0:W5:Y:S01]  /*00f0*/  LDG.E.64 R2, desc[UR6][R4.64] ;  /* 0x0000000604027981 */ /* 0x000162000c1e1b00 */
[----:B------:R-:W-:Y:S02]  /*0100*/  VIADD R8, R9, UR4 ;  /* 0x0000000409087c36 */ /* 0x000fe40008000000 */
[----:B------:R-:W-:-:S07]  /*0110*/  IMAD.MOV.U32 R11, RZ, RZ, R9 ;  /* 0x000000ffff0b7224 */ /* 0x000fce00078e0009 */
.L_x_4:
[----:B0----5:R-:W-:-:S05]  /*0120*/  IADD3 R4, P0, PT, R2, R11, RZ ;  /* 0x0000000b02047210 */ /* 0x021fca0007f1e0ff */
[----:B------:R-:W-:-:S05]  /*0130*/  IMAD.X R5, RZ, RZ, R3, P0 ;  /* 0x000000ffff057224 */ /* 0x000fca00000e0603 */
[----:B------:R-:W2:Y:S01]  /*0140*/  LDG.E.U8 R4, desc[UR6][R4.64] ;  /* 0x0000000604047981 */ /* 0x000ea2000c1e1100 */
[----:B------:R-:W-:Y:S01]  /*0150*/  IMAD.MOV.U32 R7, RZ, RZ, RZ ;  /* 0x000000ffff077224 */ /* 0x000fe200078e00ff */
[----:B--2---:R-:W-:-:S13]  /*0160*/  ISETP.NE.AND P0, PT, R4, 0x4e, PT ;  /* 0x0000004e0400780c */ /* 0x004fda0003f05270 */
[----:B------:R-:W-:Y:S05]  /*0170*/  @!P0 BRA `(.L_x_3) ;  /* 0x0000000800dc8947 */ /* 0x000fea0003800000 */
[----:B------:R-:W-:-:S05]  /*0180*/  VIADD R11, R11, 0x1 ;  /* 0x000000010b0b7836 */ /* 0x000fca0000000000 */
[----:B------:R-:W-:-:S13]  /*0190*/  ISETP.GE.AND P0, PT, R11, R8, PT ;  /* 0x000000080b00720c */ /* 0x000fda0003f06270 */
[----:B------:R-:W-:Y:S05]  /*01a0*/  @!P0 BRA `(.L_x_4) ;  /* 0xfffffffc00dc8947 */ /* 0x000fea000383ffff */
.L_x_2:
[----:B------:R-:W0:Y:S01]  /*01b0*/  LDC R4, c[0x0][0x390] ;  /* 0x0000e400ff047b82 */ /* 0x000e220000000800 */
[----:B------:R-:W-:Y:S01]  /*01c0*/  BSSY.RECONVERGENT B0, `(.L_x_5) ;  /* 0x00000ae000007945 */ /* 0x000fe20003800200 */
[----:B------:R-:W-:Y:S02]  /*01d0*/  CS2R R14, SRZ ;  /* 0x00000000000e7805 */ /* 0x000fe4000001ff00 */
[----:B0-----:R-:W-:-:S13]  /*01e0*/  ISETP.GE.AND P0, PT, R9, R4, PT ;  /* 0x000000040900720c */ /* 0x001fda0003f06270 */
[----:B------:R-:W-:Y:S05]  /*01f0*/  @P0 BRA `(.L_x_6) ;  /* 0x0000000800a80947 */ /* 0x000fea0003800000 */
[----:B------:R-:W-:Y:S01]  /*0200*/  IADD3 R7, PT, PT, -R0, 0x1, RZ ;  /* 0x0000000100077810 */ /* 0x000fe20007ffe1ff */
[----:B------:R-:W-:Y:S01]  /*0210*/  BSSY.RECONVERGENT B2, `(.L_x_7) ;  /* 0x0000052000027945 */ /* 0x000fe20003800200 */
[----:B------:R-:W-:-:S03]  /*0220*/  IMAD.MOV.U32 R14, RZ, RZ, RZ ;  /* 0x000000ffff0e7224 */ /* 0x000fc600078e00ff */
[----:B------:R-:W-:-:S04]  /*0230*/  IMAD R7, R7, R4, RZ ;  /* 0x0000000407077224 */ /* 0x000fc800078e02ff */
[C---:B------:R-:W-:Y:S01]  /*0240*/  VIADD R4, R7.reuse, 0xffffffff ;  /* 0xffffffff07047836 */ /* 0x040fe20000000000 */
[----:B------:R-:W-:-:S04]  /*0250*/  LOP3.LUT R25, R7, 0xf, RZ, 0xc0, !PT ;  /* 0x0000000f07197812 */ /* 0x000fc800078ec0ff */
[----:B------:R-:W-:Y:S02]  /*0260*/  ISETP.GE.U32.AND P1, PT, R4, 0xf, PT ;  /* 0x0000000f0400780c */ /* 0x000fe40003f26070 */
[----:B------:R-:W-:-:S11]  /*0270*/  ISETP.NE.AND P0, PT, R25, RZ, PT ;  /* 0x000000ff1900720c */ /* 0x000fd60003f05270 */
[----:B------:R-:W-:Y:S05]  /*0280*/  @!P1 BRA `(.L_x_8) ;  /* 0x0000000400289947 */ /* 0x000fea0003800000 */
[----:B------:R-:W-:Y:S01]  /*0290*/  LOP3.LUT R8, R7, 0xfffffff0, RZ, 0xc0, !PT ;  /* 0xfffffff007087812 */ /* 0x000fe200078ec0ff */
[----:B------:R-:W-:-:S04]  /*02a0*/  IMAD.MOV.U32 R14, RZ, RZ, RZ ;  /* 0x000000ffff0e7224 */ /* 0x000fc800078e00ff */
[----:B------:R-:W-:-:S07]  /*02b0*/  IMAD.MOV R8, RZ, RZ, -R8 ;  /* 0x000000ffff087224 */ /* 0x000fce00078e0a08 */
.L_x_9:
[----:B-----5:R-:W-:-:S04]  /*02c0*/  IADD3 R4, P1, PT, R9, R2, RZ ;  /* 0x0000000209047210 */ /* 0x020fc80007f3e0ff */
[----:B------:R-:W-:-:S05]  /*02d0*/  LEA.HI.X.SX32 R5, R9, R3, 0x1, P1 ;  /* 0x0000000309057211 */ /* 0x000fca00008f0eff */
[----:B------:R-:W2:Y:S04]  /*02e0*/  LDG.E.S8 R19, desc[UR6][R4.64] ;  /* 0x0000000604137981 */ /* 0x000ea8000c1e1300 */
[----:B------:R-:W3:Y:S04]  /*02f0*/  LDG.E.S8 R20, desc[UR6][R4.64+0x1] ;  /* 0x0000010604147981 */ /* 0x000ee8000c1e1300 */
[----:B------:R-:W4:Y:S04]  /*0300*/  LDG.E.S8 R18, desc[UR6][R4.64+0x2] ;  /* 0x0000020604127981 */ /* 0x000f28000c1e1300 */
        /* <DEDUP_REMOVED lines=12> */
[----:B------:R0:W4:Y:S01]  /*03d0*/  LDG.E.S8 R17, desc[UR6][R4.64+0xf] ;  /* 0x00000f0604117981 */ /* 0x000122000c1e1300 */
[----:B------:R-:W-:Y:S01]  /*03e0*/  UMOV UR4, 0x104 ;  /* 0x0000010400047882 */ /* 0x000fe20000000000 */
[----:B------:R-:W-:-:S02]  /*03f0*/  VIADD R8, R8, 0x10 ;  /* 0x0000001008087836 */ /* 0x000fc40000000000 */
[----:B------:R-:W-:-:S03]  /*0400*/  VIADD R9, R9, 0x10 ;  /* 0x0000001009097836 */ /* 0x000fc60000000000 */
[----:B------:R-:W-:Y:S02]  /*0410*/  ISETP.NE.AND P1, PT, R8, RZ, PT ;  /* 0x000000ff0800720c */ /* 0x000fe40003f25270 */
[----:B--2---:R-:W-:Y:S02]  /*0420*/  LEA R19, R19, -UR4, 0x2 ;  /* 0x8000000413137c11 */ /* 0x004fe4000f8e10ff */
[----:B---3--:R-:W-:-:S04]  /*0430*/  LEA R28, R20, -UR4, 0x2 ;  /* 0x80000004141c7c11 */ /* 0x008fc8000f8e10ff */
[----:B------:R-:W1:Y:S01]  /*0440*/  LDC R19, c[0x3][R19] ;  /* 0x00c0000013137b82 */ /* 0x000e620000000800 */
[----:B----4-:R-:W-:Y:S02]  /*0450*/  LEA R20, R18, -UR4, 0x2 ;  /* 0x8000000412147c11 */ /* 0x010fe4000f8e10ff */
[----:B------:R-:W-:-:S05]  /*0460*/  LEA R21, R21, -UR4, 0x2 ;  /* 0x8000000415157c11 */ /* 0x000fca000f8e10ff */
[----:B------:R2:W3:Y:S01]  /*0470*/  LDC R18, c[0x3][R28] ;  /* 0x00c000001c127b82 */ /* 0x0004e20000000800 */
[----:B------:R-:W-:Y:S02]  /*0480*/  LEA R26, R26, -UR4, 0x2 ;  /* 0x800000041a1a7c11 */ /* 0x000fe4000f8e10ff */
[----:B0-----:R-:W-:-:S05]  /*0490*/  LEA R5, R27, -UR4, 0x2 ;  /* 0x800000041b057c11 */ /* 0x001fca000f8e10ff */
[----:B------:R-:W0:Y:S01]  /*04a0*/  LDC R20, c[0x3][R20] ;  /* 0x00c0000014147b82 */ /* 0x000e220000000800 */
[----:B------:R-:W-:Y:S02]  /*04b0*/  LEA R24, R24, -UR4, 0x2 ;  /* 0x8000000418187c11 */ /* 0x000fe4000f8e10ff */
[----:B------:R-:W-:-:S05]  /*04c0*/  LEA R27, R23, -UR4, 0x2 ;  /* 0x80000004171b7c11 */ /* 0x000fca000f8e10ff */
[----:B------:R-:W4:Y:S01]  /*04d0*/  LDC R21, c[0x3][R21] ;  /* 0x00c0000015157b82 */ /* 0x000f220000000800 */
[----:B------:R-:W-:-:S07]  /*04e0*/  LEA R29, R22, -UR4, 0x2 ;  /* 0x80000004161d7c11 */ /* 0x000fce000f8e10ff */
[----:B------:R2:W4:Y:S08]  /*04f0*/  LDC R4, c[0x3][R26] ;  /* 0x00c000001a047b82 */ /* 0x0005300000000800 */
[----:B------:R-:W4:Y:S01]  /*0500*/  LDC R5, c[0x3][R5] ;  /* 0x00c0000005057b82 */ /* 0x000f220000000800 */
[----:B--2---:R-:W-:Y:S02]  /*0510*/  LEA R26, R15, -UR4, 0x2 ;  /* 0x800000040f1a7c11 */ /* 0x004fe4000f8e10ff */
[----:B------:R-:W-:-:S05]  /*0520*/  LEA R28, R10, -UR4, 0x2 ;  /* 0x800000040a1c7c11 */ /* 0x000fca000f8e10ff */
[----:B------:R2:W4:Y:S01]  /*0530*/  LDC R23, c[0x3][R24] ;  /* 0x00c0000018177b82 */ /* 0x0005220000000800 */
[----:B-1----:R-:W-:Y:S01]  /*0540*/  IMAD R19, R14, 0x4, R19 ;  /* 0x000000040e137824 */ /* 0x002fe200078e0213 */
[----:B------:R-:W-:-:S06]  /*0550*/  LEA R17, R17, -UR4, 0x2 ;  /* 0x8000000411117c11 */ /* 0x000fcc000f8e10ff */
[----:B------:R1:W4:Y:S01]  /*0560*/  LDC R22, c[0x3][R27] ;  /* 0x00c000001b167b82 */ /* 0x0003220000000800 */
[----:B--2---:R-:W-:Y:S01]  /*0570*/  LEA R24, R16, -UR4, 0x2 ;  /* 0x8000000410187c11 */ /* 0x004fe2000f8e10ff */
[----:B---3--:R-:W-:Y:S01]  /*0580*/  IMAD.U32 R19, R19, 0x4, R18 ;  /* 0x0000000413137824 */ /* 0x008fe200078e0012 */
[----:B------:R-:W-:-:S05]  /*0590*/  LEA R18, R12, -UR4, 0x2 ;  /* 0x800000040c127c11 */ /* 0x000fca000f8e10ff */
[----:B------:R2:W3:Y:S01]  /*05a0*/  LDC R16, c[0x3][R29] ;  /* 0x00c000001d107b82 */ /* 0x0004e20000000800 */
[----:B-1----:R-:W-:Y:S01]  /*05b0*/  LEA R27, R11, -UR4, 0x2 ;  /* 0x800000040b1b7c11 */ /* 0x002fe2000f8e10ff */
[----:B0-----:R-:W-:-:S06]  /*05c0*/  IMAD R20, R19, 0x4, R20 ;  /* 0x0000000413147824 */ /* 0x001fcc00078e0214 */
[----:B------:R-:W0:Y:S01]  /*05d0*/  LDC R15, c[0x3][R24] ;  /* 0x00c00000180f7b82 */ /* 0x000e220000000800 */
[----:B--2---:R-:W-:Y:S01]  /*05e0*/  LEA R29, R13, -UR4, 0x2 ;  /* 0x800000040d1d7c11 */ /* 0x004fe2000f8e10ff */
[----:B----4-:R-:W-:-:S06]  /*05f0*/  IMAD.U32 R21, R20, 0x4, R21 ;  /* 0x0000000414157824 */ /* 0x010fcc00078e0015 */
[----:B------:R-:W1:Y:S01]  /*0600*/  LDC R11, c[0x3][R26] ;  /* 0x00c000001a0b7b82 */ /* 0x000e620000000800 */
[----:B------:R-:W-:-:S07]  /*0610*/  IMAD R4, R21, 0x4, R4 ;  /* 0x0000000415047824 */ /* 0x000fce00078e0204 */
[----:B------:R-:W2:Y:S01]  /*0620*/  LDC R10, c[0x3][R27] ;  /* 0x00c000001b0a7b82 */ /* 0x000ea20000000800 */
[----:B------:R-:W-:-:S07]  /*0630*/  IMAD.U32 R4, R4, 0x4, R5 ;  /* 0x0000000404047824 */ /* 0x000fce00078e0005 */
[----:B------:R-:W4:Y:S01]  /*0640*/  LDC R13, c[0x3][R28] ;  /* 0x00c000001c0d7b82 */ /* 0x000f220000000800 */
[----:B------:R-:W-:-:S07]  /*0650*/  IMAD R5, R4, 0x4, R23 ;  /* 0x0000000404057824 */ /* 0x000fce00078e0217 */
[----:B------:R-:W4:Y:S01]  /*0660*/  LDC R12, c[0x3][R29] ;  /* 0x00c000001d0c7b82 */ /* 0x000f220000000800 */
[----:B------:R-:W-:-:S07]  /*0670*/  IMAD.U32 R5, R5, 0x4, R22 ;  /* 0x0000000405057824 */ /* 0x000fce00078e0016 */
[----:B------:R-:W4:Y:S01]  /*0680*/  LDC R14, c[0x3][R18] ;  /* 0x00c00000120e7b82 */ /* 0x000f220000000800 */
[----:B---3--:R-:W-:-:S07]  /*0690*/  IMAD R4, R5, 0x4, R16 ;  /* 0x0000000405047824 */ /* 0x008fce00078e0210 */
[----:B------:R-:W3:Y:S01]  /*06a0*/  LDC R17, c[0x3][R17] ;  /* 0x00c0000011117b82 */ /* 0x000ee20000000800 */
[----:B0-----:R-:W-:-:S04]  /*06b0*/  IMAD.U32 R4, R4, 0x4, R15 ;  /* 0x0000000404047824 */ /* 0x001fc800078e000f */
[----:B-1----:R-:W-:-:S04]  /*06c0*/  IMAD R11, R4, 0x4, R11 ;  /* 0x00000004040b7824 */ /* 0x002fc800078e020b */
[----:B--2---:R-:W-:-:S04]  /*06d0*/  IMAD.U32 R10, R11, 0x4, R10 ;  /* 0x000000040b0a7824 */ /* 0x004fc800078e000a */
[----:B----4-:R-:W-:-:S04]  /*06e0*/  IMAD R5, R10, 0x4, R13 ;  /* 0x000000040a057824 */ /* 0x010fc800078e020d */
[----:B------:R-:W-:-:S04]  /*06f0*/  IMAD.U32 R5, R5, 0x4, R12 ;  /* 0x0000000405057824 */ /* 0x000fc800078e000c */
[----:B------:R-:W-:-:S04]  /*0700*/  IMAD R14, R5, 0x4, R14 ;  /* 0x00000004050e7824 */ /* 0x000fc800078e020e */
[----:B---3--:R-:W-:Y:S01]  /*0710*/  IMAD.U32 R14, R14, 0x4, R17 ;  /* 0x000000040e0e7824 */ /* 0x008fe200078e0011 */
[----:B------:R-:W-:Y:S06]  /*0720*/  @P1 BRA `(.L_x_9) ;  /* 0xfffffff800e41947 */ /* 0x000fec000383ffff */
.L_x_8:
[----:B------:R-:W-:Y:S05]  /*0730*/  BSYNC.RECONVERGENT B2 ;  /* 0x0000000000027941 */ /* 0x000fea0003800200 */
.L_x_7:
[----:B------:R-:W-:Y:S04]  /*0740*/  BSSY.RECONVERGENT B2, `(.L_x_10) ;  /* 0x0000054000027945 */ /* 0x000fe80003800200 */
[----:B------:R-:W-:Y:S05]  /*0750*/  @!P0 BRA `(.L_x_11) ;  /* 0x0000000400488947 */ /* 0x000fea0003800000 */
[----:B------:R-:W-:Y:S01]  /*0760*/  ISETP.GE.U32.AND P1, PT, R25, 0x8, PT ;  /* 0x000000081900780c */ /* 0x000fe20003f26070 */
[----:B------:R-:W-:Y:S01]  /*0770*/  BSSY.RECONVERGENT B3, `(.L_x_12) ;  /* 0x0000028000037945 */ /* 0x000fe20003800200 */
[----:B------:R-:W-:-:S04]  /*0780*/  LOP3.LUT R18, R7, 0x7, RZ, 0xc0, !PT ;  /* 0x0000000707127812 */ /* 0x000fc800078ec0ff */
[----:B------:R-:W-:-:S07]  /*0790*/  ISETP.NE.AND P0, PT, R18, RZ, PT ;  /* 0x000000ff1200720c */ /* 0x000fce0003f05270 */
[----:B------:R-:W-:Y:S06]  /*07a0*/  @!P1 BRA `(.L_x_13) ;  /* 0x0000000000909947 */ /* 0x000fec0003800000 */
        /* <DEDUP_REMOVED lines=9> */
[----:B------:R-:W4:Y:S01]  /*0840*/  LDG.E.S8 R20, desc[UR6][R4.64+0x7] ;  /* 0x0000070604147981 */ /* 0x000f22000c1e1300 */
[----:B------:R-:W-:Y:S01]  /*0850*/  UMOV UR4, 0x104 ;  /* 0x0000010400047882 */ /* 0x000fe20000000000 */
[----:B------:R-:W-:Y:S01]  /*0860*/  VIADD R9, R9, 0x8 ;  /* 0x0000000809097836 */ /* 0x000fe20000000000 */
[----:B--2---:R-:W-:-:S02]  /*0870*/  LEA R8, R8, -UR4, 0x2 ;  /* 0x8000000408087c11 */ /* 0x004fc4000f8e10ff */
[----:B---3--:R-:W-:Y:S02]  /*0880*/  LEA R10, R10, -UR4, 0x2 ;  /* 0x800000040a0a7c11 */ /* 0x008fe4000f8e10ff */
[----:B------:R-:W0:Y:S01]  /*0890*/  LDC R11, c[0x3][R8] ;  /* 0x00c00000080b7b82 */ /* 0x000e220000000800 */
[----:B----4-:R-:W-:Y:S02]  /*08a0*/  LEA R12, R12, -UR4, 0x2 ;  /* 0x800000040c0c7c11 */ /* 0x010fe4000f8e10ff */
[----:B------:R-:W-:-:S05]  /*08b0*/  LEA R15, R13, -UR4, 0x2 ;  /* 0x800000040d0f7c11 */ /* 0x000fca000f8e10ff */
[----:B------:R-:W1:Y:S01]  /*08c0*/  LDC R10, c[0x3][R10] ;  /* 0x00c000000a0a7b82 */ /* 0x000e620000000800 */
[----:B------:R-:W-:Y:S02]  /*08d0*/  LEA R16, R16, -UR4, 0x2 ;  /* 0x8000000410107c11 */ /* 0x000fe4000f8e10ff */
[----:B------:R-:W-:-:S05]  /*08e0*/  LEA R17, R17, -UR4, 0x2 ;  /* 0x8000000411117c11 */ /* 0x000fca000f8e10ff */
[----:B------:R-:W2:Y:S01]  /*08f0*/  LDC R13, c[0x3][R12] ;  /* 0x00c000000c0d7b82 */ /* 0x000ea20000000800 */
[----:B------:R-:W-:Y:S02]  /*0900*/  LEA R19, R19, -UR4, 0x2 ;  /* 0x8000000413137c11 */ /* 0x000fe4000f8e10ff */
[----:B------:R-:W-:-:S05]  /*0910*/  LEA R20, R20, -UR4, 0x2 ;  /* 0x8000000414147c11 */ /* 0x000fca000f8e10ff */
[----:B------:R-:W3:Y:S08]  /*0920*/  LDC R15, c[0x3][R15] ;  /* 0x00c000000f0f7b82 */ /* 0x000ef00000000800 */
[----:B------:R-:W4:Y:S08]  /*0930*/  LDC R5, c[0x3][R16] ;  /* 0x00c0000010057b82 */ /* 0x000f300000000800 */
[----:B------:R-:W4:Y:S08]  /*0940*/  LDC R17, c[0x3][R17] ;  /* 0x00c0000011117b82 */ /* 0x000f300000000800 */
[----:B------:R-:W4:Y:S01]  /*0950*/  LDC R19, c[0x3][R19] ;  /* 0x00c0000013137b82 */ /* 0x000f220000000800 */
[----:B0-----:R-:W-:-:S07]  /*0960*/  IMAD R11, R14, 0x4, R11 ;  /* 0x000000040e0b7824 */ /* 0x001fce00078e020b */
[----:B------:R-:W0:Y:S01]  /*0970*/  LDC R20, c[0x3][R20] ;  /* 0x00c0000014147b82 */ /* 0x000e220000000800 */
[----:B-1----:R-:W-:-:S04]  /*0980*/  IMAD.U32 R4, R11, 0x4, R10 ;  /* 0x000000040b047824 */ /* 0x002fc800078e000a */
[----:B--2---:R-:W-:-:S04]  /*0990*/  IMAD R4, R4, 0x4, R13 ;  /* 0x0000000404047824 */ /* 0x004fc800078e020d */
[----:B---3--:R-:W-:-:S04]  /*09a0*/  IMAD.U32 R4, R4, 0x4, R15 ;  /* 0x0000000404047824 */ /* 0x008fc800078e000f */
[----:B----4-:R-:W-:-:S04]  /*09b0*/  IMAD R4, R4, 0x4, R5 ;  /* 0x0000000404047824 */ /* 0x010fc800078e0205 */
[----:B------:R-:W-:-:S04]  /*09c0*/  IMAD.U32 R4, R4, 0x4, R17 ;  /* 0x0000000404047824 */ /* 0x000fc800078e0011 */
[----:B------:R-:W-:-:S04]  /*09d0*/  IMAD R5, R4, 0x4, R19 ;  /* 0x0000000404057824 */ /* 0x000fc800078e0213 */
[----:B0-----:R-:W-:-:S07]  /*09e0*/  IMAD.U32 R14, R5, 0x4, R20 ;  /* 0x00000004050e7824 */ /* 0x001fce00078e0014 */
.L_x_13:
[----:B------:R-:W-:Y:S05]  /*09f0*/  BSYNC.RECONVERGENT B3 ;  /* 0x0000000000037941 */ /* 0x000fea0003800200 */
.L_x_12:
        /* <DEDUP_REMOVED lines=19> */
[----:B------:R-:W1:Y:S08]  /*0b30*/  LDC R10, c[0x3][R10] ;  /* 0x00c000000a0a7b82 */ /* 0x000e700000000800 */
[----:B------:R-:W2:Y:S08]  /*0b40*/  LDC R12, c[0x3][R12] ;  /* 0x00c000000c0c7b82 */ /* 0x000eb00000000800 */
[----:B------:R-:W3:Y:S01]  /*0b50*/  LDC R16, c[0x3][R13] ;  /* 0x00c000000d107b82 */ /* 0x000ee20000000800 */
[----:B0-----:R-:W-:-:S04]  /*0b60*/  IMAD R11, R14, 0x4, R11 ;  /* 0x000000040e0b7824 */ /* 0x001fc800078e020b */
[----:B-1----:R-:W-:-:S04]  /*0b70*/  IMAD.U32 R11, R11, 0x4, R10 ;  /* 0x000000040b0b7824 */ /* 0x002fc800078e000a */
[----:B--2---:R-:W-:-:S04]  /*0b80*/  IMAD R11, R11, 0x4, R12 ;  /* 0x000000040b0b7824 */ /* 0x004fc800078e020c */
[----:B---3--:R-:W-:-:S07]  /*0b90*/  IMAD.U32 R14, R11, 0x4, R16 ;  /* 0x000000040b0e7824 */ /* 0x008fce00078e0010 */
.L_x_15:
[----:B------:R-:W-:Y:S05]  /*0ba0*/  BSYNC.RECONVERGENT B3 ;  /* 0x0000000000037941 */ /* 0x000fea0003800200 */
.L_x_14:
[----:B------:R-:W-:Y:S05]  /*0bb0*/  @!P0 BRA `(.L_x_11) ;  /* 0x0000000000308947 */ /* 0x000fea0003800000 */
[----:B------:R-:W-:-:S07]  /*0bc0*/  IMAD.MOV R7, RZ, RZ, -R7 ;  /* 0x000000ffff077224 */ /* 0x000fce00078e0a07 */
.L_x_16:
[----:B-----5:R-:W-:-:S04]  /*0bd0*/  IADD3 R4, P0, PT, R9, R2, RZ ;  /* 0x0000000209047210 */ /* 0x020fc80007f1e0ff */
[----:B------:R-:W-:-:S05]  /*0be0*/  LEA.HI.X.SX32 R5, R9, R3, 0x1, P0 ;  /* 0x0000000309057211 */ /* 0x000fca00000f0eff */
[----:B------:R-:W2:Y:S01]  /*0bf0*/  LDG.E.S8 R4, desc[UR6][R4.64] ;  /* 0x0000000604047981 */ /* 0x000ea2000c1e1300 */
[----:B------:R-:W-:Y:S01]  /*0c00*/  UMOV UR4, 0x104 ;  /* 0x0000010400047882 */ /* 0x000fe20000000000 */
[----:B------:R-:W-:Y:S02]  /*0c10*/  VIADD R7, R7, 0x1 ;  /* 0x0000000107077836 */ /* 0x000fe40000000000 */
[----:B------:R-:W-:-:S03]  /*0c20*/  VIADD R9, R9, 0x1 ;  /* 0x0000000109097836 */ /* 0x000fc60000000000 */
[----:B------:R-:W-:Y:S02]  /*0c30*/  ISETP.NE.AND P0, PT, R7, RZ, PT ;  /* 0x000000ff0700720c */ /* 0x000fe40003f05270 */
[----:B--2---:R-:W-:-:S04]  /*0c40*/  LEA R8, R4, -UR4, 0x2 ;  /* 0x8000000404087c11 */ /* 0x004fc8000f8e10ff */
[----:B------:R-:W0:Y:S02]  /*0c50*/  LDC R11, c[0x3][R8] ;  /* 0x00c00000080b7b82 */ /* 0x000e240000000800 */
[----:B0-----:R-:W-:-:S05]  /*0c60*/  IMAD R14, R14, 0x4, R11 ;  /* 0x000000040e0e7824 */ /* 0x001fca00078e020b */
[----:B------:R-:W-:Y:S05]  /*0c70*/  @P0 BRA `(.L_x_16) ;  /* 0xfffffffc00d40947 */ /* 0x000fea000383ffff */
.L_x_11:
[----:B------:R-:W-:Y:S05]  /*0c80*/  BSYNC.RECONVERGENT B2 ;  /* 0x0000000000027941 */ /* 0x000fea0003800200 */
.L_x_10:
[----:B------:R-:W-:-:S07]  /*0c90*/  SHF.R.S32.HI R15, RZ, 0x1f, R14 ;  /* 0x0000001fff0f7819 */ /* 0x000fce000001140e */
.L_x_6:
[----:B------:R-:W-:Y:S05]  /*0ca0*/  BSYNC.RECONVERGENT B0 ;  /* 0x0000000000007941 */ /* 0x000fea0003800200 */
.L_x_5:
[----:B------:R-:W0:Y:S02]  /*0cb0*/  LDCU.64 UR4, c[0x0][0x398] ;  /* 0x00007300ff0477ac */ /* 0x000e240008000a00 */
[----:B0----5:R-:W-:-:S04]  /*0cc0*/  LEA R2, P0, R14, UR4, 0x2 ;  /* 0x000000040e027c11 */ /* 0x021fc8000f8010ff */
[----:B------:R-:W-:-:S05]  /*0cd0*/  LEA.HI.X R3, R14, UR5, R15, 0x2, P0 ;  /* 0x000000050e037c11 */ /* 0x000fca00080f140f */
[----:B------:R0:W5:Y:S04]  /*0ce0*/  LDG.E R7, desc[UR6][R2.64] ;  /* 0x0000000602077981 */ /* 0x000168000c1e1900 */
.L_x_3:
[----:B------:R-:W-:Y:S05]  /*0cf0*/  BSYNC.RECONVERGENT B1 ;  /* 0x0000000000017941 */ /* 0x000fea0003800200 */
.L_x_0:
[----:B------:R-:W1:Y:S01]  /*0d00*/  S2UR UR5, SR_CgaCtaId ;  /* 0x00000000000579c3 */ /* 0x000e620000008800 */
[----:B------:R-:W-:-:S07]  /*0d10*/  UMOV UR4, 0x400 ;  /* 0x0000040000047882 */ /* 0x000fce0000000000 */
[----:B0-----:R-:W0:Y:S01]  /*0d20*/  LDC.64 R2, c[0x0][0x388] ;  /* 0x0000e200ff027b82 */ /* 0x001e220000000a00 */
[----:B-1----:R-:W-:-:S06]  /*0d30*/  ULEA UR4, UR5, UR4, 0x18 ;  /* 0x0000000405047291 */ /* 0x002fcc000f8ec0ff */
[----:B------:R-:W-:Y:S01]  /*0d40*/  LEA R0, R0, UR4, 0x2 ;  /* 0x0000000400007c11 */ /* 0x000fe2000f8e10ff */
[----:B0-----:R-:W-:-:S04]  /*0d50*/  IMAD.WIDE.U32 R2, R6, 0x4, R2 ;  /* 0x0000000406027825 */ /* 0x001fc800078e0002 */
[----:B-----5:R0:W-:Y:S01]  /*0d60*/  STS [R0], R7 ;  /* 0x0000000700007388 */ /* 0x0201e20000000800 */
[----:B------:R-:W-:Y:S06]  /*0d70*/  BAR.SYNC.DEFER_BLOCKING 0x0 ;  /* 0x0000000000007b1d */ /* 0x000fec0000010000 */
[----:B------:R-:W2:Y:S02]  /*0d80*/  LDG.E R2, desc[UR6][R2.64] ;  /* 0x0000000602027981 */ /* 0x000ea4000c1e1900 */
[----:B--2---:R-:W-:-:S13]  /*0d90*/  ISETP.GE.AND P0, PT, R2, 0x2, PT ;  /* 0x000000020200780c */ /* 0x004fda0003f06270 */
[----:B0-----:R-:W-:Y:S05]  /*0da0*/  @!P0 BRA `(.L_x_17) ;  /* 0x0000000000288947 */ /* 0x001fea0003800000 */
.L_x_18:
[----:B------:R-:W-:Y:S01]  /*0db0*/  SHF.R.U32.HI R3, RZ, 0x1, R2 ;  /* 0x00000001ff037819 */ /* 0x000fe20000011602 */
[----:B------:R-:W-:Y:S01]  /*0dc0*/  LDS R4, [R0] ;  /* 0x0000000000047984 */ /* 0x000fe20000000800 */
[----:B------:R-:W-:-:S03]  /*0dd0*/  ISETP.GT.U32.AND P0, PT, R2, 0x3, PT ;  /* 0x000000030200780c */ /* 0x000fc60003f04070 */
[----:B------:R-:W-:Y:S02]  /*0de0*/  IMAD R5, R3, 0x4, R0 ;  /* 0x0000000403057824 */ /* 0x000fe400078e0200 */
[----:B------:R-:W-:-:S04]  /*0df0*/  IMAD.MOV.U32 R2, RZ, RZ, R3 ;  /* 0x000000ffff027224 */ /* 0x000fc800078e0003 */
[----:B0-----:R-:W0:Y:S02]  /*0e00*/  LDS R5, [R5] ;  /* 0x0000000005057984 */ /* 0x001e240000000800 */
[----:B0-----:R-:W-:-:S05]  /*0e10*/  FADD R7, R4, R5 ;  /* 0x0000000504077221 */ /* 0x001fca0000000000 */
[----:B------:R0:W-:Y:S01]  /*0e20*/  STS [R0], R7 ;  /* 0x0000000700007388 */ /* 0x0001e20000000800 */
[----:B------:R-:W-:Y:S06]  /*0e30*/  BAR.SYNC.DEFER_BLOCKING 0x0 ;  /* 0x0000000000007b1d */ /* 0x000fec0000010000 */
[----:B------:R-:W-:Y:S05]  /*0e40*/  @P0 BRA `(.L_x_18) ;  /* 0xfffffffc00d80947 */ /* 0x000fea000383ffff */
.L_x_17:
[----:B------:R-:W1:Y:S01]  /*0e50*/  LDS R5, [UR4] ;  /* 0x00000004ff057984 */ /* 0x000e620008000800 */
[----:B------:R-:W0:Y:S02]  /*0e60*/  LDC.64 R2, c[0x0][0x3a0] ;  /* 0x0000e800ff027b82 */ /* 0x000e240000000a00 */
[----:B0-----:R-:W-:-:S05]  /*0e70*/  IMAD.WIDE.U32 R6, R6, 0x4, R2 ;  /* 0x0000000406067825 */ /* 0x001fca00078e0002 */
[----:B-1----:R-:W-:Y:S01]  /*0e80*/  STG.E desc[UR6][R6.64], R5 ;  /* 0x0000000506007986 */ /* 0x002fe2000c101906 */
[----:B------:R-:W-:Y:S05]  /*0e90*/  EXIT ;  /* 0x000000000000794d */ /* 0x000fea0003800000 */
.L_x_19:
[----:B------:R-:W-:-:S00]  /*0ea0*/  BRA `(.L_x_19) ;  /* 0xfffffffc00fc7947 */ /* 0x000fc0000383ffff */
[----:B------:R-:W-:-:S00]  /*0eb0*/  NOP ;  /* 0x0000000000007918 */ /* 0x000fc00000000000 */
        /* <DEDUP_REMOVED lines=12> */
.L_x_20:


//--------------------- .nv.shared._Z10scoreReadsPPcPiiPfS2_ --------------------------
	.section	.nv.shared._Z10scoreReadsPPcPiiPfS2_,"aw",@nobits
	.sectionflags	@""
	.align	16
	.zero		1024


//--------------------- .nv.shared.reserved.0     --------------------------
	.section	.nv.shared.reserved.0,"aw",@nobits
	.weak		__nv_reservedSMEM_offset_0_alias
	.size		__nv_reservedSMEM_offset_0_alias, 0, 64
	.other		__nv_reservedSMEM_offset_0_alias,@"STO_CUDA_RESERVED_SHARED STV_DEFAULT"
__nv_reservedSMEM_offset_0_alias:
	.zero		0
	.zero		64


//--------------------- .nv.constant0._Z10scoreReadsPPcPiiPfS2_ --------------------------
	.section	.nv.constant0._Z10scoreReadsPPcPiiPfS2_,"a",@progbits
	.sectionflags	@""
	.align	4
.nv.constant0._Z10scoreReadsPPcPiiPfS2_:
	.zero		936


//--------------------- SYMBOLS --------------------------

	.type		.nv.reservedSmem.offset0,@object
	.size		.nv.reservedSmem.offset0,0x4
	.type		.nv.reservedSmem.cap,@object
	.size		.nv.reservedSmem.cap,0x4
